//
// Generated by NVIDIA NVVM Compiler
//
// Compiler Build ID: CL-36424714
// Cuda compilation tools, release 13.0, V13.0.88
// Based on NVVM 20.0.0
//

.version 9.0
.target sm_100
.address_size 64

	// .globl	_Z13matmul_kernelPfPKfS1_iii

.visible .entry _Z13matmul_kernelPfPKfS1_iii(
	.param .u64 .ptr .align 1 _Z13matmul_kernelPfPKfS1_iii_param_0,
	.param .u64 .ptr .align 1 _Z13matmul_kernelPfPKfS1_iii_param_1,
	.param .u64 .ptr .align 1 _Z13matmul_kernelPfPKfS1_iii_param_2,
	.param .u32 _Z13matmul_kernelPfPKfS1_iii_param_3,
	.param .u32 _Z13matmul_kernelPfPKfS1_iii_param_4,
	.param .u32 _Z13matmul_kernelPfPKfS1_iii_param_5
)
{
	.reg .pred 	%p<13>;
	.reg .b32 	%r<41>;
	.reg .b32 	%f<68>;
	.reg .b64 	%rd<53>;

	ld.param.u64 	%rd6, [_Z13matmul_kernelPfPKfS1_iii_param_0];
	ld.param.u64 	%rd7, [_Z13matmul_kernelPfPKfS1_iii_param_1];
	ld.param.u64 	%rd8, [_Z13matmul_kernelPfPKfS1_iii_param_2];
	ld.param.u32 	%r20, [_Z13matmul_kernelPfPKfS1_iii_param_3];
	ld.param.u32 	%r18, [_Z13matmul_kernelPfPKfS1_iii_param_4];
	ld.param.u32 	%r19, [_Z13matmul_kernelPfPKfS1_iii_param_5];
	cvta.to.global.u64 	%rd1, %rd8;
	cvta.to.global.u64 	%rd2, %rd7;
	mov.u32 	%r21, %ctaid.y;
	mov.u32 	%r22, %ntid.y;
	mov.u32 	%r23, %tid.y;
	mad.lo.s32 	%r1, %r21, %r22, %r23;
	mov.u32 	%r24, %ctaid.x;
	mov.u32 	%r25, %ntid.x;
	mov.u32 	%r26, %tid.x;
	mad.lo.s32 	%r2, %r24, %r25, %r26;
	setp.ge.s32 	%p1, %r1, %r20;
	setp.ge.s32 	%p2, %r2, %r18;
	or.pred  	%p3, %p1, %p2;
	@%p3 bra 	$L__BB0_14;
	setp.lt.s32 	%p4, %r19, 1;
	mov.f32 	%f67, 0f00000000;
	@%p4 bra 	$L__BB0_13;
	mul.lo.s32 	%r3, %r19, %r1;
	and.b32  	%r4, %r19, 7;
	setp.lt.u32 	%p5, %r19, 8;
	mov.f32 	%f67, 0f00000000;
	mov.b32 	%r39, 0;
	@%p5 bra 	$L__BB0_5;
	and.b32  	%r39, %r19, 2147483640;
	neg.s32 	%r37, %r39;
	shl.b32 	%r7, %r18, 3;
	mul.wide.u32 	%rd9, %r3, 4;
	add.s64 	%rd10, %rd9, %rd2;
	add.s64 	%rd52, %rd10, 16;
	mov.f32 	%f67, 0f00000000;
	mul.wide.s32 	%rd13, %r18, 4;
	mov.u32 	%r36, %r2;
$L__BB0_4:
	.pragma "nounroll";
	ld.global.f32 	%f17, [%rd52+-16];
	mul.wide.s32 	%rd11, %r36, 4;
	add.s64 	%rd12, %rd1, %rd11;
	ld.global.f32 	%f18, [%rd12];
	fma.rn.f32 	%f19, %f17, %f18, %f67;
	ld.global.f32 	%f20, [%rd52+-12];
	add.s64 	%rd14, %rd12, %rd13;
	ld.global.f32 	%f21, [%rd14];
	fma.rn.f32 	%f22, %f20, %f21, %f19;
	ld.global.f32 	%f23, [%rd52+-8];
	add.s64 	%rd15, %rd14, %rd13;
	ld.global.f32 	%f24, [%rd15];
	fma.rn.f32 	%f25, %f23, %f24, %f22;
	ld.global.f32 	%f26, [%rd52+-4];
	add.s64 	%rd16, %rd15, %rd13;
	ld.global.f32 	%f27, [%rd16];
	fma.rn.f32 	%f28, %f26, %f27, %f25;
	ld.global.f32 	%f29, [%rd52];
	add.s64 	%rd17, %rd16, %rd13;
	ld.global.f32 	%f30, [%rd17];
	fma.rn.f32 	%f31, %f29, %f30, %f28;
	ld.global.f32 	%f32, [%rd52+4];
	add.s64 	%rd18, %rd17, %rd13;
	ld.global.f32 	%f33, [%rd18];
	fma.rn.f32 	%f34, %f32, %f33, %f31;
	ld.global.f32 	%f35, [%rd52+8];
	add.s64 	%rd19, %rd18, %rd13;
	ld.global.f32 	%f36, [%rd19];
	fma.rn.f32 	%f37, %f35, %f36, %f34;
	ld.global.f32 	%f38, [%rd52+12];
	add.s64 	%rd20, %rd19, %rd13;
	ld.global.f32 	%f39, [%rd20];
	fma.rn.f32 	%f67, %f38, %f39, %f37;
	add.s32 	%r37, %r37, 8;
	add.s32 	%r36, %r36, %r7;
	add.s64 	%rd52, %rd52, 32;
	setp.ne.s32 	%p6, %r37, 0;
	@%p6 bra 	$L__BB0_4;
$L__BB0_5:
	setp.eq.s32 	%p7, %r4, 0;
	@%p7 bra 	$L__BB0_13;
	and.b32  	%r13, %r19, 3;
	setp.lt.u32 	%p8, %r4, 4;
	@%p8 bra 	$L__BB0_8;
	add.s32 	%r28, %r39, %r3;
	mul.wide.u32 	%rd21, %r28, 4;
	add.s64 	%rd22, %rd2, %rd21;
	ld.global.f32 	%f41, [%rd22];
	mad.lo.s32 	%r29, %r39, %r18, %r2;
	mul.wide.s32 	%rd23, %r29, 4;
	add.s64 	%rd24, %rd1, %rd23;
	ld.global.f32 	%f42, [%rd24];
	fma.rn.f32 	%f43, %f41, %f42, %f67;
	cvt.u64.u32 	%rd25, %r3;
	cvt.u64.u32 	%rd26, %r39;
	add.s64 	%rd27, %rd26, %rd25;
	shl.b64 	%rd28, %rd27, 2;
	add.s64 	%rd29, %rd2, %rd28;
	ld.global.f32 	%f44, [%rd29+4];
	mul.wide.s32 	%rd30, %r18, 4;
	add.s64 	%rd31, %rd24, %rd30;
	ld.global.f32 	%f45, [%rd31];
	fma.rn.f32 	%f46, %f44, %f45, %f43;
	ld.global.f32 	%f47, [%rd29+8];
	add.s64 	%rd32, %rd31, %rd30;
	ld.global.f32 	%f48, [%rd32];
	fma.rn.f32 	%f49, %f47, %f48, %f46;
	ld.global.f32 	%f50, [%rd29+12];
	add.s64 	%rd33, %rd32, %rd30;
	ld.global.f32 	%f51, [%rd33];
	fma.rn.f32 	%f67, %f50, %f51, %f49;
	add.s32 	%r39, %r39, 4;
$L__BB0_8:
	setp.eq.s32 	%p9, %r13, 0;
	@%p9 bra 	$L__BB0_13;
	setp.eq.s32 	%p10, %r13, 1;
	@%p10 bra 	$L__BB0_11;
	add.s32 	%r30, %r39, %r3;
	mul.wide.u32 	%rd34, %r30, 4;
	add.s64 	%rd35, %rd2, %rd34;
	ld.global.f32 	%f53, [%rd35];
	mad.lo.s32 	%r31, %r39, %r18, %r2;
	mul.wide.s32 	%rd36, %r31, 4;
	add.s64 	%rd37, %rd1, %rd36;
	ld.global.f32 	%f54, [%rd37];
	fma.rn.f32 	%f55, %f53, %f54, %f67;
	cvt.u64.u32 	%rd38, %r3;
	cvt.u64.u32 	%rd39, %r39;
	add.s64 	%rd40, %rd39, %rd38;
	shl.b64 	%rd41, %rd40, 2;
	add.s64 	%rd42, %rd2, %rd41;
	ld.global.f32 	%f56, [%rd42+4];
	mul.wide.s32 	%rd43, %r18, 4;
	add.s64 	%rd44, %rd37, %rd43;
	ld.global.f32 	%f57, [%rd44];
	fma.rn.f32 	%f67, %f56, %f57, %f55;
	add.s32 	%r39, %r39, 2;
$L__BB0_11:
	and.b32  	%r32, %r19, 1;
	setp.eq.b32 	%p11, %r32, 1;
	not.pred 	%p12, %p11;
	@%p12 bra 	$L__BB0_13;
	add.s32 	%r33, %r39, %r3;
	mul.wide.u32 	%rd45, %r33, 4;
	add.s64 	%rd46, %rd2, %rd45;
	ld.global.f32 	%f58, [%rd46];
	mad.lo.s32 	%r34, %r39, %r18, %r2;
	mul.wide.s32 	%rd47, %r34, 4;
	add.s64 	%rd48, %rd1, %rd47;
	ld.global.f32 	%f59, [%rd48];
	fma.rn.f32 	%f67, %f58, %f59, %f67;
$L__BB0_13:
	mad.lo.s32 	%r35, %r18, %r1, %r2;
	cvta.to.global.u64 	%rd49, %rd6;
	mul.wide.s32 	%rd50, %r35, 4;
	add.s64 	%rd51, %rd49, %rd50;
	st.global.f32 	[%rd51], %f67;
$L__BB0_14:
	ret;

}


// ===== COMPILED SASS (sm_100) =====

	.target	sm_100

	.elftype	@"ET_EXEC"


//--------------------- .note.nv.tkinfo           --------------------------
	.section	.note.nv.tkinfo,"",@"SHT_NOTE"
	.sectionflags	@"SHF_NOTE_NV_TKINFO"
	.tkinfo
        /*0018*/ 	.word	0x00000002
        /*0030*/ 	.string	""
        /*0030*/ 	.string	"ptxas"
        /*0030*/ 	.string	"Cuda compilation tools, release 13.0, V13.0.88"
        /*0030*/ 	.string	"Build cuda_13.0.r13.0/compiler.36424714_0"
        /*0030*/ 	.string	"-arch sm_100 -m 64 "



//--------------------- .note.nv.cuinfo           --------------------------
	.section	.note.nv.cuinfo,"",@"SHT_NOTE"
	.sectionflags	@"SHF_NOTE_NV_CUINFO"
        /*0018*/ 	.short	0x0002
        /*001a*/ 	.short	0x0064
        /*001c*/ 	.short	0x0082
	.zero		2


//--------------------- .nv.info                  --------------------------
	.section	.nv.info,"",@"SHT_CUDA_INFO"
	.align	4


	//----- nvinfo : EIATTR_REGCOUNT
	.align		4
        /*0000*/ 	.byte	0x04, 0x2f
        /*0002*/ 	.short	(.L_1 - .L_0)
	.align		4
.L_0:
        /*0004*/ 	.word	index@(_Z13matmul_kernelPfPKfS1_iii)
        /*0008*/ 	.word	0x00000020


	//----- nvinfo : EIATTR_FRAME_SIZE
	.align		4
.L_1:
        /*000c*/ 	.byte	0x04, 0x11
        /*000e*/ 	.short	(.L_3 - .L_2)
	.align		4
.L_2:
        /*0010*/ 	.word	index@(_Z13matmul_kernelPfPKfS1_iii)
        /*0014*/ 	.word	0x00000000


	//----- nvinfo : EIATTR_MIN_STACK_SIZE
	.align		4
.L_3:
        /*0018*/ 	.byte	0x04, 0x12
        /*001a*/ 	.short	(.L_5 - .L_4)
	.align		4
.L_4:
        /*001c*/ 	.word	index@(_Z13matmul_kernelPfPKfS1_iii)
        /*0020*/ 	.word	0x00000000
.L_5:


//--------------------- .nv.compat                --------------------------
	.section	.nv.compat,"",@"SHT_CUDA_COMPAT_INFO"
	.align	4
        /*0000*/ 	.byte	0x02, 0x09, 0x00, 0x00, 0x02, 0x02, 0x01, 0x00, 0x02, 0x05, 0x05, 0x00, 0x03, 0x07, 0x01, 0x01
        /*0010*/ 	.byte	0x02, 0x03, 0x00, 0x00, 0x02, 0x06, 0x01, 0x00, 0x04, 0x0b, 0x08, 0x00, 0x09, 0x00, 0x00, 0x00
        /*0020*/ 	.byte	0x00, 0x00, 0x00, 0x00


//--------------------- .nv.info._Z13matmul_kernelPfPKfS1_iii --------------------------
	.section	.nv.info._Z13matmul_kernelPfPKfS1_iii,"",@"SHT_CUDA_INFO"
	.sectionflags	@""
	.align	4


	//----- nvinfo : EIATTR_CUDA_API_VERSION
	.align		4
        /*0000*/ 	.byte	0x04, 0x37
        /*0002*/ 	.short	(.L_7 - .L_6)
.L_6:
        /*0004*/ 	.word	0x00000082


	//----- nvinfo : EIATTR_KPARAM_INFO
	.align		4
.L_7:
        /*0008*/ 	.byte	0x04, 0x17
        /*000a*/ 	.short	(.L_9 - .L_8)
.L_8:
        /*000c*/ 	.word	0x00000000
        /*0010*/ 	.short	0x0005
        /*0012*/ 	.short	0x0020
        /*0014*/ 	.byte	0x00, 0xf0, 0x11, 0x00


	//----- nvinfo : EIATTR_KPARAM_INFO
	.align		4
.L_9:
        /*0018*/ 	.byte	0x04, 0x17
        /*001a*/ 	.short	(.L_11 - .L_10)
.L_10:
        /*001c*/ 	.word	0x00000000
        /*0020*/ 	.short	0x0004
        /*0022*/ 	.short	0x001c
        /*0024*/ 	.byte	0x00, 0xf0, 0x11, 0x00


	//----- nvinfo : EIATTR_KPARAM_INFO
	.align		4
.L_11:
        /*0028*/ 	.byte	0x04, 0x17
        /*002a*/ 	.short	(.L_13 - .L_12)
.L_12:
        /*002c*/ 	.word	0x00000000
        /*0030*/ 	.short	0x0003
        /*0032*/ 	.short	0x0018
        /*0034*/ 	.byte	0x00, 0xf0, 0x11, 0x00


	//----- nvinfo : EIATTR_KPARAM_INFO
	.align		4
.L_13:
        /*0038*/ 	.byte	0x04, 0x17
        /*003a*/ 	.short	(.L_15 - .L_14)
.L_14:
        /*003c*/ 	.word	0x00000000
        /*0040*/ 	.short	0x0002
        /*0042*/ 	.short	0x0010
        /*0044*/ 	.byte	0x00, 0xf5, 0x21, 0x00


	//----- nvinfo : EIATTR_KPARAM_INFO
	.align		4
.L_15:
        /*0048*/ 	.byte	0x04, 0x17
        /*004a*/ 	.short	(.L_17 - .L_16)
.L_16:
        /*004c*/ 	.word	0x00000000
        /*0050*/ 	.short	0x0001
        /*0052*/ 	.short	0x0008
        /*0054*/ 	.byte	0x00, 0xf5, 0x21, 0x00


	//----- nvinfo : EIATTR_KPARAM_INFO
	.align		4
.L_17:
        /*0058*/ 	.byte	0x04, 0x17
        /*005a*/ 	.short	(.L_19 - .L_18)
.L_18:
        /*005c*/ 	.word	0x00000000
        /*0060*/ 	.short	0x0000
        /*0062*/ 	.short	0x0000
        /*0064*/ 	.byte	0x00, 0xf5, 0x21, 0x00


	//----- nvinfo : EIATTR_SPARSE_MMA_MASK
	.align		4
.L_19:
        /*0068*/ 	.byte	0x03, 0x50
        /*006a*/ 	.short	0x0000


	//----- nvinfo : EIATTR_MAXREG_COUNT
	.align		4
        /*006c*/ 	.byte	0x03, 0x1b
        /*006e*/ 	.short	0x00ff


	//----- nvinfo : EIATTR_MERCURY_ISA_VERSION
	.align		4
        /*0070*/ 	.byte	0x03, 0x5f
        /*0072*/ 	.short	0x0101


	//----- nvinfo : EIATTR_VRC_CTA_INIT_COUNT
	.align		4
        /*0074*/ 	.byte	0x02, 0x4a
	.zero		1
	.zero		1


	//----- nvinfo : EIATTR_EXIT_INSTR_OFFSETS
	.align		4
        /*0078*/ 	.byte	0x04, 0x1c
        /*007a*/ 	.short	(.L_21 - .L_20)


	//   ....[0]....
.L_20:
        /*007c*/ 	.word	0x000000c0


	//   ....[1]....
        /*0080*/ 	.word	0x000008e0


	//----- nvinfo : EIATTR_CBANK_PARAM_SIZE
	.align		4
.L_21:
        /*0084*/ 	.byte	0x03, 0x19
        /*0086*/ 	.short	0x0024


	//----- nvinfo : EIATTR_PARAM_CBANK
	.align		4
        /*0088*/ 	.byte	0x04, 0x0a
        /*008a*/ 	.short	(.L_23 - .L_22)
	.align		4
.L_22:
        /*008c*/ 	.word	index@(.nv.constant0._Z13matmul_kernelPfPKfS1_iii)
        /*0090*/ 	.short	0x0380
        /*0092*/ 	.short	0x0024


	//----- nvinfo : EIATTR_SW_WAR
	.align		4
.L_23:
        /*0094*/ 	.byte	0x04, 0x36
        /*0096*/ 	.short	(.L_25 - .L_24)
.L_24:
        /*0098*/ 	.word	0x00000008
.L_25:


//--------------------- .nv.callgraph             --------------------------
	.section	.nv.callgraph,"",@"SHT_CUDA_CALLGRAPH"
	.align	4
	.sectionentsize	8
	.align		4
        /*0000*/ 	.word	0x00000000
	.align		4
        /*0004*/ 	.word	0xffffffff
	.align		4
        /*0008*/ 	.word	0x00000000
	.align		4
        /*000c*/ 	.word	0xfffffffe
	.align		4
        /*0010*/ 	.word	0x00000000
	.align		4
        /*0014*/ 	.word	0xfffffffd
	.align		4
        /*0018*/ 	.word	0x00000000
	.align		4
        /*001c*/ 	.word	0xfffffffc


//--------------------- .text._Z13matmul_kernelPfPKfS1_iii --------------------------
	.section	.text._Z13matmul_kernelPfPKfS1_iii,"ax",@progbits
	.align	128
        .global         _Z13matmul_kernelPfPKfS1_iii
        .type           _Z13matmul_kernelPfPKfS1_iii,@function
        .size           _Z13matmul_kernelPfPKfS1_iii,(.L_x_5 - _Z13matmul_kernelPfPKfS1_iii)
        .other          _Z13matmul_kernelPfPKfS1_iii,@"STO_CUDA_ENTRY STV_DEFAULT"
_Z13matmul_kernelPfPKfS1_iii:
.text._Z13matmul_kernelPfPKfS1_iii:
[----:B------:R-:W-:Y:S01]  /*0000*/  LDC R1, c[0x0][0x37c] ;  /* 0x0000df00ff017b82 */ /* 0x000fe20000000800 */
[----:B------:R-:W0:Y:S07]  /*0010*/  S2R R5, SR_TID.X ;  /* 0x0000000000057919 */ /* 0x000e2e0000002100 */
[----:B------:R-:W1:Y:S01]  /*0020*/  LDC R19, c[0x0][0x364] ;  /* 0x0000d900ff137b82 */ /* 0x000e620000000800 */
[----:B------:R-:W1:Y:S07]  /*0030*/  S2R R4, SR_TID.Y ;  /* 0x0000000000047919 */ /* 0x000e6e0000002200 */
[----:B------:R-:W0:Y:S08]  /*0040*/  S2UR UR5, SR_CTAID.X ;  /* 0x00000000000579c3 */ /* 0x000e300000002500 */
[----:B------:R-:W0:Y:S08]  /*0050*/  LDC R0, c[0x0][0x360] ;  /* 0x0000d800ff007b82 */ /* 0x000e300000000800 */
[----:B------:R-:W1:Y:S08]  /*0060*/  S2UR UR4, SR_CTAID.Y ;  /* 0x00000000000479c3 */ /* 0x000e700000002600 */
[----:B------:R-:W2:Y:S01]  /*0070*/  LDC.64 R2, c[0x0][0x398] ;  /* 0x0000e600ff027b82 */ /* 0x000ea20000000a00 */
[----:B0-----:R-:W-:-:S02]  /*0080*/  IMAD R0, R0, UR5, R5 ;  /* 0x0000000500007c24 */ /* 0x001fc4000f8e0205 */
[----:B-1----:R-:W-:-:S03]  /*0090*/  IMAD R19, R19, UR4, R4 ;  /* 0x0000000413137c24 */ /* 0x002fc6000f8e0204 */
[----:B--2---:R-:W-:-:S04]  /*00a0*/  ISETP.GE.AND P0, PT, R0, R3, PT ;  /* 0x000000030000720c */ /* 0x004fc80003f06270 */
[----:B------:R-:W-:-:S13]  /*00b0*/  ISETP.GE.OR P0, PT, R19, R2, P0 ;  /* 0x000000021300720c */ /* 0x000fda0000706670 */
[----:B------:R-:W-:Y:S05]  /*00c0*/  @P0 EXIT ;  /* 0x000000000000094d */ /* 0x000fea0003800000 */
[----:B------:R-:W0:Y:S01]  /*00d0*/  LDC R2, c[0x0][0x3a0] ;  /* 0x0000e800ff027b82 */ /* 0x000e220000000800 */
[----:B------:R-:W1:Y:S01]  /*00e0*/  LDCU.64 UR4, c[0x0][0x358] ;  /* 0x00006b00ff0477ac */ /* 0x000e620008000a00 */
[----:B------:R-:W-:Y:S01]  /*00f0*/  HFMA2 R24, -RZ, RZ, 0, 0 ;  /* 0x00000000ff187431 */ /* 0x000fe200000001ff */
[----:B0-----:R-:W-:-:S13]  /*0100*/  ISETP.GE.AND P0, PT, R2, 0x1, PT ;  /* 0x000000010200780c */ /* 0x001fda0003f06270 */
[----:B-1----:R-:W-:Y:S05]  /*0110*/  @!P0 BRA `(.L_x_0) ;  /* 0x0000000400e08947 */ /* 0x002fea0003800000 */
[C---:B------:R-:W-:Y:S01]  /*0120*/  ISETP.GE.U32.AND P1, PT, R2.reuse, 0x8, PT ;  /* 0x000000080200780c */ /* 0x040fe20003f26070 */
[----:B------:R-:W-:Y:S01]  /*0130*/  IMAD R20, R19, R2, RZ ;  /* 0x0000000213147224 */ /* 0x000fe200078e02ff */
[----:B------:R-:W-:Y:S02]  /*0140*/  LOP3.LUT R27, R2, 0x7, RZ, 0xc0, !PT ;  /* 0x00000007021b7812 */ /* 0x000fe400078ec0ff */
[----:B------:R-:W-:Y:S02]  /*0150*/  MOV R24, RZ ;  /* 0x000000ff00187202 */ /* 0x000fe40000000f00 */
[----:B------:R-:W-:Y:S02]  /*0160*/  ISETP.NE.AND P0, PT, R27, RZ, PT ;  /* 0x000000ff1b00720c */ /* 0x000fe40003f05270 */
[----:B------:R-:W-:-:S05]  /*0170*/  MOV R21, RZ ;  /* 0x000000ff00157202 */ /* 0x000fca0000000f00 */
[----:B------:R-:W-:Y:S06]  /*0180*/  @!P1 BRA `(.L_x_1) ;  /* 0x0000000000c49947 */ /* 0x000fec0003800000 */
[----:B------:R-:W0:Y:S01]  /*0190*/  LDC.64 R4, c[0x0][0x388] ;  /* 0x0000e200ff047b82 */ /* 0x000e220000000a00 */
[----:B------:R-:W-:Y:S02]  /*01a0*/  LOP3.LUT R21, R2, 0x7ffffff8, RZ, 0xc0, !PT ;  /* 0x7ffffff802157812 */ /* 0x000fe400078ec0ff */
[----:B------:R-:W-:Y:S02]  /*01b0*/  MOV R24, RZ ;  /* 0x000000ff00187202 */ /* 0x000fe40000000f00 */
[----:B------:R-:W-:Y:S02]  /*01c0*/  MOV R18, R0 ;  /* 0x0000000000127202 */ /* 0x000fe40000000f00 */
[----:B------:R-:W-:Y:S01]  /*01d0*/  IADD3 R22, PT, PT, -R21, RZ, RZ ;  /* 0x000000ff15167210 */ /* 0x000fe20007ffe1ff */
[----:B0-----:R-:W-:-:S03]  /*01e0*/  IMAD.WIDE.U32 R4, R20, 0x4, R4 ;  /* 0x0000000414047825 */ /* 0x001fc600078e0004 */
[----:B------:R-:W-:-:S04]  /*01f0*/  IADD3 R6, P1, PT, R4, 0x10, RZ ;  /* 0x0000001004067810 */ /* 0x000fc80007f3e0ff */
[----:B------:R-:W-:-:S09]  /*0200*/  IADD3.X R7, PT, PT, RZ, R5, RZ, P1, !PT ;  /* 0x00000005ff077210 */ /* 0x000fd20000ffe4ff */
.L_x_2:
[----:B------:R-:W0:Y:S01]  /*0210*/  LDC.64 R16, c[0x0][0x390] ;  /* 0x0000e400ff107b82 */ /* 0x000e220000000a00 */
[----:B------:R-:W-:Y:S02]  /*0220*/  MOV R4, R6 ;  /* 0x0000000600047202 */ /* 0x000fe40000000f00 */
[----:B------:R-:W-:-:S05]  /*0230*/  MOV R5, R7 ;  /* 0x0000000700057202 */ /* 0x000fca0000000f00 */
[----:B------:R-:W2:Y:S04]  /*0240*/  LDG.E R25, desc[UR4][R4.64+-0x10] ;  /* 0xfffff00404197981 */ /* 0x000ea8000c1e1900 */
[----:B------:R-:W3:Y:S04]  /*0250*/  LDG.E R23, desc[UR4][R4.64+-0xc] ;  /* 0xfffff40404177981 */ /* 0x000ee8000c1e1900 */
[----:B------:R-:W4:Y:S04]  /*0260*/  LDG.E R29, desc[UR4][R4.64+-0x8] ;  /* 0xfffff804041d7981 */ /* 0x000f28000c1e1900 */
[----:B------:R-:W5:Y:S01]  /*0270*/  LDG.E R28, desc[UR4][R4.64+-0x4] ;  /* 0xfffffc04041c7981 */ /* 0x000f62000c1e1900 */
[----:B0-----:R-:W-:-:S05]  /*0280*/  IMAD.WIDE R16, R18, 0x4, R16 ;  /* 0x0000000412107825 */ /* 0x001fca00078e0210 */
[----:B------:R0:W2:Y:S01]  /*0290*/  LDG.E R26, desc[UR4][R16.64] ;  /* 0x00000004101a7981 */ /* 0x0000a2000c1e1900 */
[----:B------:R-:W-:-:S04]  /*02a0*/  IMAD.WIDE R14, R3, 0x4, R16 ;  /* 0x00000004030e7825 */ /* 0x000fc800078e0210 */
[C---:B------:R-:W-:Y:S02]  /*02b0*/  IMAD.WIDE R6, R3.reuse, 0x4, R14 ;  /* 0x0000000403067825 */ /* 0x040fe400078e020e */
[----:B------:R-:W3:Y:S02]  /*02c0*/  LDG.E R14, desc[UR4][R14.64] ;  /* 0x000000040e0e7981 */ /* 0x000ee4000c1e1900 */
[C---:B------:R-:W-:Y:S02]  /*02d0*/  IMAD.WIDE R10, R3.reuse, 0x4, R6 ;  /* 0x00000004030a7825 */ /* 0x040fe400078e0206 */
[----:B------:R-:W4:Y:S02]  /*02e0*/  LDG.E R6, desc[UR4][R6.64] ;  /* 0x0000000406067981 */ /* 0x000f24000c1e1900 */
[C---:B------:R-:W-:Y:S02]  /*02f0*/  IMAD.WIDE R8, R3.reuse, 0x4, R10 ;  /* 0x0000000403087825 */ /* 0x040fe400078e020a */
[----:B------:R-:W5:Y:S02]  /*0300*/  LDG.E R10, desc[UR4][R10.64] ;  /* 0x000000040a0a7981 */ /* 0x000f64000c1e1900 */
[----:B------:R-:W-:-:S02]  /*0310*/  IMAD.WIDE R12, R3, 0x4, R8 ;  /* 0x00000004030c7825 */ /* 0x000fc400078e0208 */
[----:B------:R-:W5:Y:S04]  /*0320*/  LDG.E R7, desc[UR4][R4.64] ;  /* 0x0000000404077981 */ /* 0x000f68000c1e1900 */
[----:B------:R-:W5:Y:S01]  /*0330*/  LDG.E R8, desc[UR4][R8.64] ;  /* 0x0000000408087981 */ /* 0x000f62000c1e1900 */
[----:B0-----:R-:W-:-:S03]  /*0340*/  IMAD.WIDE R16, R3, 0x4, R12 ;  /* 0x0000000403107825 */ /* 0x001fc600078e020c */
[----:B------:R-:W5:Y:S04]  /*0350*/  LDG.E R12, desc[UR4][R12.64] ;  /* 0x000000040c0c7981 */ /* 0x000f68000c1e1900 */
[----:B------:R-:W5:Y:S04]  /*0360*/  LDG.E R15, desc[UR4][R16.64] ;  /* 0x00000004100f7981 */ /* 0x000f68000c1e1900 */
[----:B------:R-:W5:Y:S04]  /*0370*/  LDG.E R9, desc[UR4][R4.64+0x4] ;  /* 0x0000040404097981 */ /* 0x000f68000c1e1900 */
[----:B------:R-:W5:Y:S01]  /*0380*/  LDG.E R11, desc[UR4][R4.64+0xc] ;  /* 0x00000c04040b7981 */ /* 0x000f62000c1e1900 */
[----:B--2---:R-:W-:Y:S01]  /*0390*/  FFMA R26, R25, R26, R24 ;  /* 0x0000001a191a7223 */ /* 0x004fe20000000018 */
[----:B------:R-:W-:-:S02]  /*03a0*/  IMAD.WIDE R24, R3, 0x4, R16 ;  /* 0x0000000403187825 */ /* 0x000fc400078e0210 */
[----:B------:R-:W2:Y:S04]  /*03b0*/  LDG.E R16, desc[UR4][R4.64+0x8] ;  /* 0x0000080404107981 */ /* 0x000ea8000c1e1900 */
[----:B------:R-:W2:Y:S01]  /*03c0*/  LDG.E R24, desc[UR4][R24.64] ;  /* 0x0000000418187981 */ /* 0x000ea2000c1e1900 */
[----:B---3--:R-:W-:Y:S01]  /*03d0*/  FFMA R14, R23, R14, R26 ;  /* 0x0000000e170e7223 */ /* 0x008fe2000000001a */
[----:B------:R-:W-:-:S03]  /*03e0*/  IADD3 R22, PT, PT, R22, 0x8, RZ ;  /* 0x0000000816167810 */ /* 0x000fc60007ffe0ff */
[----:B----4-:R-:W-:Y:S01]  /*03f0*/  FFMA R29, R29, R6, R14 ;  /* 0x000000061d1d7223 */ /* 0x010fe2000000000e */
[----:B------:R-:W-:-:S03]  /*0400*/  ISETP.NE.AND P1, PT, R22, RZ, PT ;  /* 0x000000ff1600720c */ /* 0x000fc60003f25270 */
[----:B-----5:R-:W-:Y:S01]  /*0410*/  FFMA R10, R28, R10, R29 ;  /* 0x0000000a1c0a7223 */ /* 0x020fe2000000001d */
[----:B------:R-:W-:-:S03]  /*0420*/  IADD3 R6, P2, PT, R4, 0x20, RZ ;  /* 0x0000002004067810 */ /* 0x000fc60007f5e0ff */
[----:B------:R-:W-:Y:S01]  /*0430*/  FFMA R8, R7, R8, R10 ;  /* 0x0000000807087223 */ /* 0x000fe2000000000a */
[----:B------:R-:W-:Y:S02]  /*0440*/  IADD3.X R7, PT, PT, RZ, R5, RZ, P2, !PT ;  /* 0x00000005ff077210 */ /* 0x000fe400017fe4ff */
[----:B------:R-:W-:Y:S01]  /*0450*/  LEA R18, R3, R18, 0x3 ;  /* 0x0000001203127211 */ /* 0x000fe200078e18ff */
[----:B------:R-:W-:-:S04]  /*0460*/  FFMA R9, R9, R12, R8 ;  /* 0x0000000c09097223 */ /* 0x000fc80000000008 */
[----:B--2---:R-:W-:-:S04]  /*0470*/  FFMA R16, R16, R15, R9 ;  /* 0x0000000f10107223 */ /* 0x004fc80000000009 */
[----:B------:R-:W-:Y:S01]  /*0480*/  FFMA R24, R11, R24, R16 ;  /* 0x000000180b187223 */ /* 0x000fe20000000010 */
[----:B------:R-:W-:Y:S06]  /*0490*/  @P1 BRA `(.L_x_2) ;  /* 0xfffffffc005c1947 */ /* 0x000fec000383ffff */
.L_x_1:
[----:B------:R-:W-:Y:S05]  /*04a0*/  @!P0 BRA `(.L_x_0) ;  /* 0x0000000000fc8947 */ /* 0x000fea0003800000 */
[----:B------:R-:W-:Y:S02]  /*04b0*/  ISETP.GE.U32.AND P1, PT, R27, 0x4, PT ;  /* 0x000000041b00780c */ /* 0x000fe40003f26070 */
[----:B------:R-:W-:-:S04]  /*04c0*/  LOP3.LUT R16, R2, 0x3, RZ, 0xc0, !PT ;  /* 0x0000000302107812 */ /* 0x000fc800078ec0ff */
[----:B------:R-:W-:-:S07]  /*04d0*/  ISETP.NE.AND P0, PT, R16, RZ, PT ;  /* 0x000000ff1000720c */ /* 0x000fce0003f05270 */
[----:B------:R-:W-:Y:S06]  /*04e0*/  @!P1 BRA `(.L_x_3) ;  /* 0x00000000006c9947 */ /* 0x000fec0003800000 */
[----:B------:R-:W0:Y:S01]  /*04f0*/  LDC.64 R6, c[0x0][0x390] ;  /* 0x0000e400ff067b82 */ /* 0x000e220000000a00 */
[----:B------:R-:W1:Y:S01]  /*0500*/  LDCU.64 UR6, c[0x0][0x388] ;  /* 0x00007100ff0677ac */ /* 0x000e620008000a00 */
[----:B------:R-:W-:Y:S01]  /*0510*/  IMAD R9, R21, R3, R0 ;  /* 0x0000000315097224 */ /* 0x000fe200078e0200 */
[CC--:B------:R-:W-:Y:S02]  /*0520*/  IADD3 R5, PT, PT, R20.reuse, R21.reuse, RZ ;  /* 0x0000001514057210 */ /* 0x0c0fe40007ffe0ff */
[----:B------:R-:W-:-:S03]  /*0530*/  IADD3 R10, P1, PT, R20, R21, RZ ;  /* 0x00000015140a7210 */ /* 0x000fc60007f3e0ff */
[----:B------:R-:W2:Y:S01]  /*0540*/  LDC.64 R14, c[0x0][0x388] ;  /* 0x0000e200ff0e7b82 */ /* 0x000ea20000000a00 */
[----:B0-----:R-:W-:-:S04]  /*0550*/  IMAD.WIDE R6, R9, 0x4, R6 ;  /* 0x0000000409067825 */ /* 0x001fc800078e0206 */
[----:B------:R-:W-:Y:S02]  /*0560*/  IMAD.WIDE R8, R3, 0x4, R6 ;  /* 0x0000000403087825 */ /* 0x000fe400078e0206 */
[----:B------:R-:W3:Y:S02]  /*0570*/  LDG.E R6, desc[UR4][R6.64] ;  /* 0x0000000406067981 */ /* 0x000ee4000c1e1900 */
[----:B--2---:R-:W-:Y:S01]  /*0580*/  IMAD.WIDE.U32 R14, R5, 0x4, R14 ;  /* 0x00000004050e7825 */ /* 0x004fe200078e000e */
[----:B------:R-:W-:Y:S02]  /*0590*/  IADD3.X R5, PT, PT, RZ, RZ, RZ, P1, !PT ;  /* 0x000000ffff057210 */ /* 0x000fe40000ffe4ff */
[----:B-1----:R-:W-:-:S03]  /*05a0*/  LEA R4, P1, R10, UR6, 0x2 ;  /* 0x000000060a047c11 */ /* 0x002fc6000f8210ff */
[----:B------:R-:W3:Y:S01]  /*05b0*/  LDG.E R15, desc[UR4][R14.64] ;  /* 0x000000040e0f7981 */ /* 0x000ee2000c1e1900 */
[----:B------:R-:W-:Y:S01]  /*05c0*/  LEA.HI.X R5, R10, UR7, R5, 0x2, P1 ;  /* 0x000000070a057c11 */ /* 0x000fe200088f1405 */
[C---:B------:R-:W-:Y:S02]  /*05d0*/  IMAD.WIDE R10, R3.reuse, 0x4, R8 ;  /* 0x00000004030a7825 */ /* 0x040fe400078e0208 */
[----:B------:R-:W2:Y:S04]  /*05e0*/  LDG.E R8, desc[UR4][R8.64] ;  /* 0x0000000408087981 */ /* 0x000ea8000c1e1900 */
[----:B------:R-:W2:Y:S01]  /*05f0*/  LDG.E R17, desc[UR4][R4.64+0x4] ;  /* 0x0000040404117981 */ /* 0x000ea2000c1e1900 */
[----:B------:R-:W-:-:S03]  /*0600*/  IMAD.WIDE R12, R3, 0x4, R10 ;  /* 0x00000004030c7825 */ /* 0x000fc600078e020a */
[----:B------:R-:W4:Y:S04]  /*0610*/  LDG.E R22, desc[UR4][R10.64] ;  /* 0x000000040a167981 */ /* 0x000f28000c1e1900 */
[----:B------:R-:W4:Y:S04]  /*0620*/  LDG.E R18, desc[UR4][R4.64+0x8] ;  /* 0x0000080404127981 */ /* 0x000f28000c1e1900 */
[----:B------:R-:W5:Y:S04]  /*0630*/  LDG.E R26, desc[UR4][R4.64+0xc] ;  /* 0x00000c04041a7981 */ /* 0x000f68000c1e1900 */
[----:B------:R-:W5:Y:S01]  /*0640*/  LDG.E R12, desc[UR4][R12.64] ;  /* 0x000000040c0c7981 */ /* 0x000f62000c1e1900 */
[----:B------:R-:W-:Y:S01]  /*0650*/  IADD3 R21, PT, PT, R21, 0x4, RZ ;  /* 0x0000000415157810 */ /* 0x000fe20007ffe0ff */
[----:B---3--:R-:W-:-:S04]  /*0660*/  FFMA R24, R15, R6, R24 ;  /* 0x000000060f187223 */ /* 0x008fc80000000018 */
[----:B--2---:R-:W-:-:S04]  /*0670*/  FFMA R17, R17, R8, R24 ;  /* 0x0000000811117223 */ /* 0x004fc80000000018 */
[----:B----4-:R-:W-:-:S04]  /*0680*/  FFMA R17, R18, R22, R17 ;  /* 0x0000001612117223 */ /* 0x010fc80000000011 */
[----:B-----5:R-:W-:-:S07]  /*0690*/  FFMA R24, R26, R12, R17 ;  /* 0x0000000c1a187223 */ /* 0x020fce0000000011 */
.L_x_3:
[----:B------:R-:W-:Y:S05]  /*06a0*/  @!P0 BRA `(.L_x_0) ;  /* 0x00000000007c8947 */ /* 0x000fea0003800000 */
[----:B------:R-:W-:Y:S02]  /*06b0*/  ISETP.NE.AND P1, PT, R16, 0x1, PT ;  /* 0x000000011000780c */ /* 0x000fe40003f25270 */
[----:B------:R-:W-:-:S04]  /*06c0*/  LOP3.LUT R2, R2, 0x1, RZ, 0xc0, !PT ;  /* 0x0000000102027812 */ /* 0x000fc800078ec0ff */
[----:B------:R-:W-:-:S07]  /*06d0*/  ISETP.NE.U32.AND P0, PT, R2, 0x1, PT ;  /* 0x000000010200780c */ /* 0x000fce0003f05070 */
[----:B------:R-:W0:Y:S01]  /*06e0*/  @P1 LDC.64 R12, c[0x0][0x388] ;  /* 0x0000e200ff0c1b82 */ /* 0x000e220000000a00 */
[CC--:B------:R-:W-:Y:S02]  /*06f0*/  @P1 IADD3 R15, PT, PT, R20.reuse, R21.reuse, RZ ;  /* 0x00000015140f1210 */ /* 0x0c0fe40007ffe0ff */
[----:B------:R-:W-:-:S04]  /*0700*/  @P1 IADD3 R2, P2, PT, R20, R21, RZ ;  /* 0x0000001514021210 */ /* 0x000fc80007f5e0ff */
[----:B------:R-:W-:Y:S01]  /*0710*/  @P1 IADD3.X R14, PT, PT, RZ, RZ, RZ, P2, !PT ;  /* 0x000000ffff0e1210 */ /* 0x000fe200017fe4ff */
[----:B------:R-:W1:Y:S08]  /*0720*/  @P1 LDC.64 R10, c[0x0][0x390] ;  /* 0x0000e400ff0a1b82 */ /* 0x000e700000000a00 */
[----:B------:R-:W2:Y:S08]  /*0730*/  @P1 LDC.64 R8, c[0x0][0x388] ;  /* 0x0000e200ff081b82 */ /* 0x000eb00000000a00 */
[----:B------:R-:W3:Y:S01]  /*0740*/  @!P0 LDC.64 R6, c[0x0][0x388] ;  /* 0x0000e200ff068b82 */ /* 0x000ee20000000a00 */
[----:B0-----:R-:W-:-:S04]  /*0750*/  @P1 IMAD.WIDE.U32 R12, R15, 0x4, R12 ;  /* 0x000000040f0c1825 */ /* 0x001fc800078e000c */
[C---:B------:R-:W-:Y:S01]  /*0760*/  @P1 IMAD R15, R21.reuse, R3, R0 ;  /* 0x00000003150f1224 */ /* 0x040fe200078e0200 */
[----:B------:R-:W-:Y:S01]  /*0770*/  @P1 IADD3 R21, PT, PT, R21, 0x2, RZ ;  /* 0x0000000215151810 */ /* 0x000fe20007ffe0ff */
[----:B------:R-:W4:Y:S01]  /*0780*/  @P1 LDG.E R13, desc[UR4][R12.64] ;  /* 0x000000040c0d1981 */ /* 0x000f22000c1e1900 */
[----:B------:R-:W0:Y:S01]  /*0790*/  @!P0 LDC.64 R4, c[0x0][0x390] ;  /* 0x0000e400ff048b82 */ /* 0x000e220000000a00 */
[----:B-1----:R-:W-:Y:S01]  /*07a0*/  @P1 IMAD.WIDE R10, R15, 0x4, R10 ;  /* 0x000000040f0a1825 */ /* 0x002fe200078e020a */
[----:B------:R-:W-:Y:S02]  /*07b0*/  @!P0 IADD3 R17, PT, PT, R20, R21, RZ ;  /* 0x0000001514118210 */ /* 0x000fe40007ffe0ff */
[----:B--2---:R-:W-:Y:S01]  /*07c0*/  @P1 LEA R8, P2, R2, R8, 0x2 ;  /* 0x0000000802081211 */ /* 0x004fe200078410ff */
[----:B------:R-:W-:-:S03]  /*07d0*/  @!P0 IMAD R21, R21, R3, R0 ;  /* 0x0000000315158224 */ /* 0x000fc600078e0200 */
[----:B------:R-:W-:Y:S01]  /*07e0*/  @P1 LEA.HI.X R9, R2, R9, R14, 0x2, P2 ;  /* 0x0000000902091211 */ /* 0x000fe200010f140e */
[----:B------:R-:W-:Y:S01]  /*07f0*/  @P1 IMAD.WIDE R14, R3, 0x4, R10 ;  /* 0x00000004030e1825 */ /* 0x000fe200078e020a */
[----:B------:R-:W4:Y:S03]  /*0800*/  @P1 LDG.E R2, desc[UR4][R10.64] ;  /* 0x000000040a021981 */ /* 0x000f26000c1e1900 */
[----:B---3--:R-:W-:Y:S01]  /*0810*/  @!P0 IMAD.WIDE.U32 R6, R17, 0x4, R6 ;  /* 0x0000000411068825 */ /* 0x008fe200078e0006 */
[----:B------:R-:W2:Y:S04]  /*0820*/  @P1 LDG.E R9, desc[UR4][R8.64+0x4] ;  /* 0x0000040408091981 */ /* 0x000ea8000c1e1900 */
[----:B------:R-:W2:Y:S01]  /*0830*/  @P1 LDG.E R14, desc[UR4][R14.64] ;  /* 0x000000040e0e1981 */ /* 0x000ea2000c1e1900 */
[----:B0-----:R-:W-:-:S03]  /*0840*/  @!P0 IMAD.WIDE R4, R21, 0x4, R4 ;  /* 0x0000000415048825 */ /* 0x001fc600078e0204 */
[----:B------:R-:W3:Y:S04]  /*0850*/  @!P0 LDG.E R7, desc[UR4][R6.64] ;  /* 0x0000000406078981 */ /* 0x000ee8000c1e1900 */
[----:B------:R-:W3:Y:S01]  /*0860*/  @!P0 LDG.E R4, desc[UR4][R4.64] ;  /* 0x0000000404048981 */ /* 0x000ee2000c1e1900 */
[----:B----4-:R-:W-:-:S04]  /*0870*/  @P1 FFMA R2, R13, R2, R24 ;  /* 0x000000020d021223 */ /* 0x010fc80000000018 */
[----:B--2---:R-:W-:-:S04]  /*0880*/  @P1 FFMA R24, R9, R14, R2 ;  /* 0x0000000e09181223 */ /* 0x004fc80000000002 */
[----:B---3--:R-:W-:-:S07]  /*0890*/  @!P0 FFMA R24, R7, R4, R24 ;  /* 0x0000000407188223 */ /* 0x008fce0000000018 */
.L_x_0:
[----:B------:R-:W0:Y:S01]  /*08a0*/  LDC.64 R4, c[0x0][0x380] ;  /* 0x0000e000ff047b82 */ /* 0x000e220000000a00 */
[----:B------:R-:W-:-:S04]  /*08b0*/  IMAD R3, R19, R3, R0 ;  /* 0x0000000313037224 */ /* 0x000fc800078e0200 */
[----:B0-----:R-:W-:-:S05]  /*08c0*/  IMAD.WIDE R2, R3, 0x4, R4 ;  /* 0x0000000403027825 */ /* 0x001fca00078e0204 */
[----:B------:R-:W-:Y:S01]  /*08d0*/  STG.E desc[UR4][R2.64], R24 ;  /* 0x0000001802007986 */ /* 0x000fe2000c101904 */
[----:B------:R-:W-:Y:S05]  /*08e0*/  EXIT ;  /* 0x000000000000794d */ /* 0x000fea0003800000 */
.L_x_4:
[----:B------:R-:W-:-:S00]  /*08f0*/  BRA `(.L_x_4) ;  /* 0xfffffffc00fc7947 */ /* 0x000fc0000383ffff */
[----:B------:R-:W-:-:S00]  /*0900*/  NOP ;  /* 0x0000000000007918 */ /* 0x000fc00000000000 */
[----:B------:R-:W-:-:S00]  /*0910*/  NOP ;  /* 0x0000000000007918 */ /* 0x000fc00000000000 */
[----:B------:R-:W-:-:S00]  /*0920*/  NOP ;  /* 0x0000000000007918 */ /* 0x000fc00000000000 */
[----:B------:R-:W-:-:S00]  /*0930*/  NOP ;  /* 0x0000000000007918 */ /* 0x000fc00000000000 */
[----:B------:R-:W-:-:S00]  /*0940*/  NOP ;  /* 0x0000000000007918 */ /* 0x000fc00000000000 */
[----:B------:R-:W-:-:S00]  /*0950*/  NOP ;  /* 0x0000000000007918 */ /* 0x000fc00000000000 */
[----:B------:R-:W-:-:S00]  /*0960*/  NOP ;  /* 0x0000000000007918 */ /* 0x000fc00000000000 */
[----:B------:R-:W-:-:S00]  /*0970*/  NOP ;  /* 0x0000000000007918 */ /* 0x000fc00000000000 */
.L_x_5:


//--------------------- .nv.shared.reserved.0     --------------------------
	.section	.nv.shared.reserved.0,"aw",@nobits
	.weak		__nv_reservedSMEM_offset_0_alias
	.size		__nv_reservedSMEM_offset_0_alias, 0, 64
	.other		__nv_reservedSMEM_offset_0_alias,@"STO_CUDA_RESERVED_SHARED STV_DEFAULT"
__nv_reservedSMEM_offset_0_alias:
	.zero		0
	.zero		64


//--------------------- .nv.constant0._Z13matmul_kernelPfPKfS1_iii --------------------------
	.section	.nv.constant0._Z13matmul_kernelPfPKfS1_iii,"a",@progbits
	.sectionflags	@""
	.align	4
.nv.constant0._Z13matmul_kernelPfPKfS1_iii:
	.zero		932


//--------------------- SYMBOLS --------------------------

	.type		.nv.reservedSmem.offset0,@object
	.size		.nv.reservedSmem.offset0,0x4
